	.headerflags	@"EF_CUDA_TEXMODE_UNIFIED EF_CUDA_64BIT_ADDRESS EF_CUDA_ACCELERATORS EF_CUDA_SM90 EF_CUDA_VIRTUAL_SM(EF_CUDA_SM90)"
	.elftype	@"ET_EXEC"


//--------------------- .nv.info                  --------------------------
	.section	.nv.info,"",@"SHT_CUDA_INFO"
	.align	4


	//----- nvinfo : EIATTR_REGCOUNT
	.align		4
        /*0000*/ 	.byte	0x04, 0x2f
        /*0002*/ 	.short	(.L_2 - .L_1)
	.align		4
.L_1:
        /*0004*/ 	.word	index@(triton_poi_fused_native_group_norm_relu_21)
        /*0008*/ 	.word	0x00000012


	//----- nvinfo : EIATTR_MIN_STACK_SIZE
	.align		4
.L_2:
        /*000c*/ 	.byte	0x04, 0x12
        /*000e*/ 	.short	(.L_4 - .L_3)
	.align		4
.L_3:
        /*0010*/ 	.word	index@(triton_poi_fused_native_group_norm_relu_21)
        /*0014*/ 	.word	0x00000000


	//----- nvinfo : EIATTR_FRAME_SIZE
	.align		4
.L_4:
        /*0018*/ 	.byte	0x04, 0x11
        /*001a*/ 	.short	(.L_6 - .L_5)
	.align		4
.L_5:
        /*001c*/ 	.word	index@(triton_poi_fused_native_group_norm_relu_21)
        /*0020*/ 	.word	0x00000000


	//----- nvinfo : EIATTR_MIN_STACK_SIZE
	.align		4
.L_6:
        /*0024*/ 	.byte	0x04, 0x12
        /*0026*/ 	.short	(.L_8 - .L_7)
	.align		4
.L_7:
        /*0028*/ 	.word	index@(triton_poi_fused_native_group_norm_relu_21)
        /*002c*/ 	.word	0x00000000
.L_8:


//--------------------- .nv.info.triton_poi_fused_native_group_norm_relu_21 --------------------------
	.section	.nv.info.triton_poi_fused_native_group_norm_relu_21,"",@"SHT_CUDA_INFO"
	.sectionflags	@""
	.align	4


	//----- nvinfo : EIATTR_CUDA_API_VERSION
	.align		4
        /*0000*/ 	.byte	0x04, 0x37
        /*0002*/ 	.short	(.L_10 - .L_9)
.L_9:
        /*0004*/ 	.word	0x0000007c


	//----- nvinfo : EIATTR_KPARAM_INFO
	.align		4
.L_10:
        /*0008*/ 	.byte	0x04, 0x17
        /*000a*/ 	.short	(.L_12 - .L_11)
.L_11:
        /*000c*/ 	.word	0x00000000
        /*0010*/ 	.short	0x0006
        /*0012*/ 	.short	0x0030
        /*0014*/ 	.byte	0x00, 0xf0, 0x11, 0x00


	//----- nvinfo : EIATTR_KPARAM_INFO
	.align		4
.L_12:
        /*0018*/ 	.byte	0x04, 0x17
        /*001a*/ 	.short	(.L_14 - .L_13)
.L_13:
        /*001c*/ 	.word	0x00000000
        /*0020*/ 	.short	0x0005
        /*0022*/ 	.short	0x0028
        /*0024*/ 	.byte	0x00, 0xf4, 0x21, 0x00


	//----- nvinfo : EIATTR_KPARAM_INFO
	.align		4
.L_14:
        /*0028*/ 	.byte	0x04, 0x17
        /*002a*/ 	.short	(.L_16 - .L_15)
.L_15:
        /*002c*/ 	.word	0x00000000
        /*0030*/ 	.short	0x0004
        /*0032*/ 	.short	0x0020
        /*0034*/ 	.byte	0x00, 0xf4, 0x21, 0x00


	//----- nvinfo : EIATTR_KPARAM_INFO
	.align		4
.L_16:
        /*0038*/ 	.byte	0x04, 0x17
        /*003a*/ 	.short	(.L_18 - .L_17)
.L_17:
        /*003c*/ 	.word	0x00000000
        /*0040*/ 	.short	0x0003
        /*0042*/ 	.short	0x0018
        /*0044*/ 	.byte	0x00, 0xf4, 0x21, 0x00


	//----- nvinfo : EIATTR_KPARAM_INFO
	.align		4
.L_18:
        /*0048*/ 	.byte	0x04, 0x17
        /*004a*/ 	.short	(.L_20 - .L_19)
.L_19:
        /*004c*/ 	.word	0x00000000
        /*0050*/ 	.short	0x0002
        /*0052*/ 	.short	0x0010
        /*0054*/ 	.byte	0x00, 0xf4, 0x21, 0x00


	//----- nvinfo : EIATTR_KPARAM_INFO
	.align		4
.L_20:
        /*0058*/ 	.byte	0x04, 0x17
        /*005a*/ 	.short	(.L_22 - .L_21)
.L_21:
        /*005c*/ 	.word	0x00000000
        /*0060*/ 	.short	0x0001
        /*0062*/ 	.short	0x0008
        /*0064*/ 	.byte	0x00, 0xf4, 0x21, 0x00


	//----- nvinfo : EIATTR_KPARAM_INFO
	.align		4
.L_22:
        /*0068*/ 	.byte	0x04, 0x17
        /*006a*/ 	.short	(.L_24 - .L_23)
.L_23:
        /*006c*/ 	.word	0x00000000
        /*0070*/ 	.short	0x0000
        /*0072*/ 	.short	0x0000
        /*0074*/ 	.byte	0x00, 0xf4, 0x21, 0x00


	//----- nvinfo : EIATTR_SPARSE_MMA_MASK
	.align		4
.L_24:
        /*0078*/ 	.byte	0x03, 0x50
        /*007a*/ 	.short	0x0000


	//----- nvinfo : EIATTR_MAXREG_COUNT
	.align		4
        /*007c*/ 	.byte	0x03, 0x1b
        /*007e*/ 	.short	0x00ff


	//----- nvinfo : EIATTR_EXIT_INSTR_OFFSETS
	.align		4
        /*0080*/ 	.byte	0x04, 0x1c
        /*0082*/ 	.short	(.L_26 - .L_25)


	//   ....[0]....
.L_25:
        /*0084*/ 	.word	0x00000350


	//----- nvinfo : EIATTR_REQNTID
	.align		4
.L_26:
        /*0088*/ 	.byte	0x04, 0x10
        /*008a*/ 	.short	(.L_28 - .L_27)
.L_27:
        /*008c*/ 	.word	0x00000100
        /*0090*/ 	.word	0x00000001
        /*0094*/ 	.word	0x00000001


	//----- nvinfo : EIATTR_CBANK_PARAM_SIZE
	.align		4
.L_28:
        /*0098*/ 	.byte	0x03, 0x19
        /*009a*/ 	.short	0x0034


	//----- nvinfo : EIATTR_PARAM_CBANK
	.align		4
        /*009c*/ 	.byte	0x04, 0x0a
        /*009e*/ 	.short	(.L_30 - .L_29)
	.align		4
.L_29:
        /*00a0*/ 	.word	index@(.nv.constant0.triton_poi_fused_native_group_norm_relu_21)
        /*00a4*/ 	.short	0x0210
        /*00a6*/ 	.short	0x0034


	//----- nvinfo : EIATTR_SW_WAR
	.align		4
.L_30:
        /*00a8*/ 	.byte	0x04, 0x36
        /*00aa*/ 	.short	(.L_32 - .L_31)
.L_31:
        /*00ac*/ 	.word	0x00000008
.L_32:


//--------------------- .nv.callgraph             --------------------------
	.section	.nv.callgraph,"",@"SHT_CUDA_CALLGRAPH"
	.align	4
	.sectionentsize	8
	.align		4
        /*0000*/ 	.word	0x00000000
	.align		4
        /*0004*/ 	.word	0xffffffff
	.align		4
        /*0008*/ 	.word	0x00000000
	.align		4
        /*000c*/ 	.word	0xfffffffe
	.align		4
        /*0010*/ 	.word	0x00000000
	.align		4
        /*0014*/ 	.word	0xfffffffd
	.align		4
        /*0018*/ 	.word	0x00000000
	.align		4
        /*001c*/ 	.word	0xfffffffc


//--------------------- .nv.constant4             --------------------------
	.section	.nv.constant4,"a",@progbits
	.align	8
	.align		8
.nv.constant4:
        /*0000*/ 	.dword	_$_str


//--------------------- .text.triton_poi_fused_native_group_norm_relu_21 --------------------------
	.section	.text.triton_poi_fused_native_group_norm_relu_21,"ax",@progbits
	.align	128
        .global         triton_poi_fused_native_group_norm_relu_21
        .type           triton_poi_fused_native_group_norm_relu_21,@function
        .size           triton_poi_fused_native_group_norm_relu_21,(.L_x_1 - triton_poi_fused_native_group_norm_relu_21)
        .other          triton_poi_fused_native_group_norm_relu_21,@"STO_CUDA_ENTRY STV_DEFAULT"
triton_poi_fused_native_group_norm_relu_21:
.text.triton_poi_fused_native_group_norm_relu_21:
[----:B------:R-:W-:Y:S01]  /*0000*/  LDC R1, c[0x0][0x28] ;  /* 0x00000a00ff017b82 */ /* 0x000fe20000000800 */
[----:B------:R-:W1:Y:S07]  /*0010*/  S2R R0, SR_TID.X ;  /* 0x0000000000007919 */ /* 0x000e6e0000002100 */
[----:B------:R-:W2:Y:S01]  /*0020*/  LDC.64 R6, c[0x0][0x220] ;  /* 0x00008800ff067b82 */ /* 0x000ea20000000a00 */
[----:B------:R-:W-:Y:S01]  /*0030*/  ULDC.64 UR4, c[0x0][0x208] ;  /* 0x0000820000047ab9 */ /* 0x000fe20000000a00 */
[----:B------:R-:W3:Y:S06]  /*0040*/  S2R R5, SR_CTAID.X ;  /* 0x0000000000057919 */ /* 0x000eec0000002500 */
[----:B------:R-:W4:Y:S08]  /*0050*/  LDC.64 R10, c[0x0][0x218] ;  /* 0x00008600ff0a7b82 */ /* 0x000f300000000a00 */
[----:B------:R-:W5:Y:S08]  /*0060*/  LDC.64 R8, c[0x0][0x210] ;  /* 0x00008400ff087b82 */ /* 0x000f700000000a00 */
[----:B------:R-:W2:Y:S01]  /*0070*/  LDC.64 R14, c[0x0][0x228] ;  /* 0x00008a00ff0e7b82 */ /* 0x000ea20000000a00 */
[----:B-1----:R-:W-:Y:S01]  /*0080*/  IMAD.SHL.U32 R0, R0, 0x2, RZ ;  /* 0x0000000200007824 */ /* 0x002fe200078e00ff */
[----:B---3--:R-:W-:-:S04]  /*0090*/  SHF.R.S32.HI R3, RZ, 0x16, R5 ;  /* 0x00000016ff037819 */ /* 0x008fc80000011405 */
[----:B------:R-:W-:Y:S02]  /*00a0*/  LOP3.LUT R0, R0, 0x1fe, RZ, 0xc0, !PT ;  /* 0x000001fe00007812 */ /* 0x000fe400078ec0ff */
[----:B------:R-:W-:-:S03]  /*00b0*/  SGXT R3, R3, 0x1 ;  /* 0x000000010303781a */ /* 0x000fc60000000200 */
[----:B------:R-:W-:-:S05]  /*00c0*/  IMAD R0, R5, 0x200, R0 ;  /* 0x0000020005007824 */ /* 0x000fca00078e0200 */
[CC--:B------:R-:W-:Y:S02]  /*00d0*/  LEA.HI R2, R3.reuse, R0.reuse, RZ, 0x9 ;  /* 0x0000000003027211 */ /* 0x0c0fe400078f48ff */
[----:B------:R-:W-:Y:S02]  /*00e0*/  LEA.HI R3, R3, R0, RZ, 0x11 ;  /* 0x0000000003037211 */ /* 0x000fe400078f88ff */
[----:B------:R-:W-:Y:S02]  /*00f0*/  LOP3.LUT R5, R2, 0xfffffe00, RZ, 0xc0, !PT ;  /* 0xfffffe0002057812 */ /* 0x000fe400078ec0ff */
[----:B------:R-:W-:-:S03]  /*0100*/  SHF.R.S32.HI R3, RZ, 0x11, R3 ;  /* 0x00000011ff037819 */ /* 0x000fc60000011403 */
[----:B------:R-:W-:-:S05]  /*0110*/  IMAD.IADD R2, R0, 0x1, -R5 ;  /* 0x0000000100027824 */ /* 0x000fca00078e0a05 */
[----:B------:R-:W-:-:S04]  /*0120*/  PRMT R4, R2, 0x9910, RZ ;  /* 0x0000991002047816 */ /* 0x000fc800000000ff */
[----:B------:R-:W-:-:S04]  /*0130*/  SHF.R.S32.HI R4, RZ, 0xf, R4 ;  /* 0x0000000fff047819 */ /* 0x000fc80000011404 */
[----:B------:R-:W-:-:S04]  /*0140*/  LOP3.LUT R5, R4, 0xffff, RZ, 0xc0, !PT ;  /* 0x0000ffff04057812 */ /* 0x000fc800078ec0ff */
[----:B------:R-:W-:-:S04]  /*0150*/  LEA.HI R4, R5, R2, RZ, 0x14 ;  /* 0x0000000205047211 */ /* 0x000fc800078fa0ff */
[----:B------:R-:W-:-:S04]  /*0160*/  PRMT R4, R4, 0x9910, RZ ;  /* 0x0000991004047816 */ /* 0x000fc800000000ff */
[----:B------:R-:W-:-:S04]  /*0170*/  SHF.R.S32.HI R4, RZ, 0x4, R4 ;  /* 0x00000004ff047819 */ /* 0x000fc80000011404 */
[----:B------:R-:W-:-:S05]  /*0180*/  PRMT R4, R4, 0x9910, RZ ;  /* 0x0000991004047816 */ /* 0x000fca00000000ff */
[----:B------:R-:W-:Y:S02]  /*0190*/  IMAD R3, R3, 0x20, R4 ;  /* 0x0000002003037824 */ /* 0x000fe400078e0204 */
[----:B------:R-:W1:Y:S02]  /*01a0*/  LDC.64 R4, c[0x0][0x230] ;  /* 0x00008c00ff047b82 */ /* 0x000e640000000a00 */
[----:B--2---:R-:W-:-:S06]  /*01b0*/  IMAD.WIDE R12, R3, 0x4, R6 ;  /* 0x00000004030c7825 */ /* 0x004fcc00078e0206 */
[----:B------:R-:W2:Y:S01]  /*01c0*/  LDG.E.EL R12, desc[UR4][R12.64] ;  /* 0x000000040c0c7981 */ /* 0x000ea2000c2e1900 */
[----:B----4-:R-:W-:-:S04]  /*01d0*/  IMAD.WIDE R10, R3, 0x4, R10 ;  /* 0x00000004030a7825 */ /* 0x010fc800078e020a */
[----:B-----5:R-:W-:Y:S02]  /*01e0*/  IMAD.WIDE R6, R0, 0x4, R8 ;  /* 0x0000000400067825 */ /* 0x020fe400078e0208 */
[----:B------:R-:W3:Y:S04]  /*01f0*/  LDG.E.EL R10, desc[UR4][R10.64] ;  /* 0x000000040a0a7981 */ /* 0x000ee8000c2e1900 */
[----:B------:R-:W3:Y:S01]  /*0200*/  LDG.E.64 R6, desc[UR4][R6.64] ;  /* 0x0000000406067981 */ /* 0x000ee2000c1e1b00 */
[----:B0-----:R-:W-:-:S04]  /*0210*/  IMAD.WIDE R8, R2, 0x4, R14 ;  /* 0x0000000402087825 */ /* 0x001fc800078e020e */
[----:B-1----:R-:W-:Y:S02]  /*0220*/  IMAD.WIDE R4, R2, 0x4, R4 ;  /* 0x0000000402047825 */ /* 0x002fe400078e0204 */
[----:B------:R-:W4:Y:S04]  /*0230*/  LDG.E.EL.64 R2, desc[UR4][R8.64] ;  /* 0x0000000408027981 */ /* 0x000f28000c2e1b00 */
[----:B------:R-:W4:Y:S01]  /*0240*/  LDG.E.EL.64 R4, desc[UR4][R4.64] ;  /* 0x0000000404047981 */ /* 0x000f22000c2e1b00 */
[----:B------:R-:W-:-:S04]  /*0250*/  IMAD.MOV.U32 R15, RZ, RZ, 0x39800000 ;  /* 0x39800000ff0f7424 */ /* 0x000fc800078e00ff */
[----:B--2---:R-:W-:Y:S02]  /*0260*/  FFMA R14, R12, R15, 9.9999997473787516356e-06 ;  /* 0x3727c5ac0c0e7423 */ /* 0x004fe4000000000f */
[----:B------:R-:W0:Y:S04]  /*0270*/  LDC.64 R12, c[0x0][0x238] ;  /* 0x00008e00ff0c7b82 */ /* 0x000e280000000a00 */
[----:B------:R-:W1:Y:S01]  /*0280*/  MUFU.RSQ R14, R14 ;  /* 0x0000000e000e7308 */ /* 0x000e620000001400 */
[--C-:B---3--:R-:W-:Y:S01]  /*0290*/  FADD R15, R6, -R10.reuse ;  /* 0x8000000a060f7221 */ /* 0x108fe20000000000 */
[----:B------:R-:W-:-:S03]  /*02a0*/  FADD R11, R7, -R10 ;  /* 0x8000000a070b7221 */ /* 0x000fc60000000000 */
[C---:B-1----:R-:W-:Y:S01]  /*02b0*/  FMUL R15, R14.reuse, R15 ;  /* 0x0000000f0e0f7220 */ /* 0x042fe20000400000 */
[----:B------:R-:W-:-:S03]  /*02c0*/  FMUL R6, R14, R11 ;  /* 0x0000000b0e067220 */ /* 0x000fc60000400000 */
[----:B----4-:R-:W-:Y:S01]  /*02d0*/  FFMA R15, R2, R15, R4 ;  /* 0x0000000f020f7223 */ /* 0x010fe20000000004 */
[----:B------:R-:W-:Y:S01]  /*02e0*/  FFMA R6, R3, R6, R5 ;  /* 0x0000000603067223 */ /* 0x000fe20000000005 */
[----:B0-----:R-:W-:-:S03]  /*02f0*/  IMAD.WIDE R2, R0, 0x4, R12 ;  /* 0x0000000400027825 */ /* 0x001fc600078e020c */
[C---:B------:R-:W-:Y:S02]  /*0300*/  FSETP.GEU.AND P0, PT, R15.reuse, RZ, PT ;  /* 0x000000ff0f00720b */ /* 0x040fe40003f0e000 */
[C---:B------:R-:W-:Y:S02]  /*0310*/  FSETP.GEU.AND P1, PT, R6.reuse, RZ, PT ;  /* 0x000000ff0600720b */ /* 0x040fe40003f2e000 */
[----:B------:R-:W-:Y:S02]  /*0320*/  FSEL R4, R15, RZ, P0 ;  /* 0x000000ff0f047208 */ /* 0x000fe40000000000 */
[----:B------:R-:W-:-:S05]  /*0330*/  FSEL R5, R6, RZ, P1 ;  /* 0x000000ff06057208 */ /* 0x000fca0000800000 */
[----:B------:R-:W-:Y:S01]  /*0340*/  STG.E.64 desc[UR4][R2.64], R4 ;  /* 0x0000000402007986 */ /* 0x000fe2000c101b04 */
[----:B------:R-:W-:Y:S05]  /*0350*/  EXIT ;  /* 0x000000000000794d */ /* 0x000fea0003800000 */
.L_x_0:
[----:B------:R-:W-:-:S00]  /*0360*/  BRA `(.L_x_0) ;  /* 0xfffffffc00fc7947 */ /* 0x000fc0000383ffff */
[----:B------:R-:W-:-:S00]  /*0370*/  NOP ;  /* 0x0000000000007918 */ /* 0x000fc00000000000 */
        /* <DEDUP_REMOVED lines=8> */
.L_x_1:


//--------------------- .nv.global.init           --------------------------
	.section	.nv.global.init,"aw",@progbits
.nv.global.init:
	.type		_$_str,@object
	.size		_$_str,(.L_0 - _$_str)
_$_str:
        /*0000*/ 	.byte	0x5f, 0x5f, 0x43, 0x55, 0x44, 0x41, 0x5f, 0x46, 0x54, 0x5a, 0x00
.L_0:


//--------------------- .nv.constant0.triton_poi_fused_native_group_norm_relu_21 --------------------------
	.section	.nv.constant0.triton_poi_fused_native_group_norm_relu_21,"a",@progbits
	.sectionflags	@""
	.align	4
.nv.constant0.triton_poi_fused_native_group_norm_relu_21:
	.zero		580
